	.headerflags	@"EF_CUDA_TEXMODE_UNIFIED EF_CUDA_64BIT_ADDRESS EF_CUDA_ACCELERATORS EF_CUDA_SM90 EF_CUDA_VIRTUAL_SM(EF_CUDA_SM90)"
	.elftype	@"ET_EXEC"


//--------------------- .nv.info                  --------------------------
	.section	.nv.info,"",@"SHT_CUDA_INFO"
	.align	4


	//----- nvinfo : EIATTR_REGCOUNT
	.align		4
        /*0000*/ 	.byte	0x04, 0x2f
        /*0002*/ 	.short	(.L_3 - .L_2)
	.align		4
.L_2:
        /*0004*/ 	.word	index@(triton_poi_fused__native_batch_norm_legit_no_training_add_relu_9)
        /*0008*/ 	.word	0x00000014


	//----- nvinfo : EIATTR_MIN_STACK_SIZE
	.align		4
.L_3:
        /*000c*/ 	.byte	0x04, 0x12
        /*000e*/ 	.short	(.L_5 - .L_4)
	.align		4
.L_4:
        /*0010*/ 	.word	index@(triton_poi_fused__native_batch_norm_legit_no_training_add_relu_9)
        /*0014*/ 	.word	0x00000000


	//----- nvinfo : EIATTR_FRAME_SIZE
	.align		4
.L_5:
        /*0018*/ 	.byte	0x04, 0x11
        /*001a*/ 	.short	(.L_7 - .L_6)
	.align		4
.L_6:
        /*001c*/ 	.word	index@(triton_poi_fused__native_batch_norm_legit_no_training_add_relu_9)
        /*0020*/ 	.word	0x00000000


	//----- nvinfo : EIATTR_MIN_STACK_SIZE
	.align		4
.L_7:
        /*0024*/ 	.byte	0x04, 0x12
        /*0026*/ 	.short	(.L_9 - .L_8)
	.align		4
.L_8:
        /*0028*/ 	.word	index@(triton_poi_fused__native_batch_norm_legit_no_training_add_relu_9)
        /*002c*/ 	.word	0x00000000
.L_9:


//--------------------- .nv.info.triton_poi_fused__native_batch_norm_legit_no_training_add_relu_9 --------------------------
	.section	.nv.info.triton_poi_fused__native_batch_norm_legit_no_training_add_relu_9,"",@"SHT_CUDA_INFO"
	.sectionflags	@""
	.align	4


	//----- nvinfo : EIATTR_CUDA_API_VERSION
	.align		4
        /*0000*/ 	.byte	0x04, 0x37
        /*0002*/ 	.short	(.L_11 - .L_10)
.L_10:
        /*0004*/ 	.word	0x0000007c


	//----- nvinfo : EIATTR_KPARAM_INFO
	.align		4
.L_11:
        /*0008*/ 	.byte	0x04, 0x17
        /*000a*/ 	.short	(.L_13 - .L_12)
.L_12:
        /*000c*/ 	.word	0x00000000
        /*0010*/ 	.short	0x0007
        /*0012*/ 	.short	0x0038
        /*0014*/ 	.byte	0x00, 0xf0, 0x11, 0x00


	//----- nvinfo : EIATTR_KPARAM_INFO
	.align		4
.L_13:
        /*0018*/ 	.byte	0x04, 0x17
        /*001a*/ 	.short	(.L_15 - .L_14)
.L_14:
        /*001c*/ 	.word	0x00000000
        /*0020*/ 	.short	0x0006
        /*0022*/ 	.short	0x0030
        /*0024*/ 	.byte	0x00, 0xf4, 0x21, 0x00


	//----- nvinfo : EIATTR_KPARAM_INFO
	.align		4
.L_15:
        /*0028*/ 	.byte	0x04, 0x17
        /*002a*/ 	.short	(.L_17 - .L_16)
.L_16:
        /*002c*/ 	.word	0x00000000
        /*0030*/ 	.short	0x0005
        /*0032*/ 	.short	0x0028
        /*0034*/ 	.byte	0x00, 0xf4, 0x21, 0x00


	//----- nvinfo : EIATTR_KPARAM_INFO
	.align		4
.L_17:
        /*0038*/ 	.byte	0x04, 0x17
        /*003a*/ 	.short	(.L_19 - .L_18)
.L_18:
        /*003c*/ 	.word	0x00000000
        /*0040*/ 	.short	0x0004
        /*0042*/ 	.short	0x0020
        /*0044*/ 	.byte	0x00, 0xf4, 0x21, 0x00


	//----- nvinfo : EIATTR_KPARAM_INFO
	.align		4
.L_19:
        /*0048*/ 	.byte	0x04, 0x17
        /*004a*/ 	.short	(.L_21 - .L_20)
.L_20:
        /*004c*/ 	.word	0x00000000
        /*0050*/ 	.short	0x0003
        /*0052*/ 	.short	0x0018
        /*0054*/ 	.byte	0x00, 0xf4, 0x21, 0x00


	//----- nvinfo : EIATTR_KPARAM_INFO
	.align		4
.L_21:
        /*0058*/ 	.byte	0x04, 0x17
        /*005a*/ 	.short	(.L_23 - .L_22)
.L_22:
        /*005c*/ 	.word	0x00000000
        /*0060*/ 	.short	0x0002
        /*0062*/ 	.short	0x0010
        /*0064*/ 	.byte	0x00, 0xf4, 0x21, 0x00


	//----- nvinfo : EIATTR_KPARAM_INFO
	.align		4
.L_23:
        /*0068*/ 	.byte	0x04, 0x17
        /*006a*/ 	.short	(.L_25 - .L_24)
.L_24:
        /*006c*/ 	.word	0x00000000
        /*0070*/ 	.short	0x0001
        /*0072*/ 	.short	0x0008
        /*0074*/ 	.byte	0x00, 0xf4, 0x21, 0x00


	//----- nvinfo : EIATTR_KPARAM_INFO
	.align		4
.L_25:
        /*0078*/ 	.byte	0x04, 0x17
        /*007a*/ 	.short	(.L_27 - .L_26)
.L_26:
        /*007c*/ 	.word	0x00000000
        /*0080*/ 	.short	0x0000
        /*0082*/ 	.short	0x0000
        /*0084*/ 	.byte	0x00, 0xf4, 0x21, 0x00


	//----- nvinfo : EIATTR_SPARSE_MMA_MASK
	.align		4
.L_27:
        /*0088*/ 	.byte	0x03, 0x50
        /*008a*/ 	.short	0x0000


	//----- nvinfo : EIATTR_MAXREG_COUNT
	.align		4
        /*008c*/ 	.byte	0x03, 0x1b
        /*008e*/ 	.short	0x00ff


	//----- nvinfo : EIATTR_EXIT_INSTR_OFFSETS
	.align		4
        /*0090*/ 	.byte	0x04, 0x1c
        /*0092*/ 	.short	(.L_29 - .L_28)


	//   ....[0]....
.L_28:
        /*0094*/ 	.word	0x000003b0


	//----- nvinfo : EIATTR_REQNTID
	.align		4
.L_29:
        /*0098*/ 	.byte	0x04, 0x10
        /*009a*/ 	.short	(.L_31 - .L_30)
.L_30:
        /*009c*/ 	.word	0x00000080
        /*00a0*/ 	.word	0x00000001
        /*00a4*/ 	.word	0x00000001


	//----- nvinfo : EIATTR_CBANK_PARAM_SIZE
	.align		4
.L_31:
        /*00a8*/ 	.byte	0x03, 0x19
        /*00aa*/ 	.short	0x003c


	//----- nvinfo : EIATTR_PARAM_CBANK
	.align		4
        /*00ac*/ 	.byte	0x04, 0x0a
        /*00ae*/ 	.short	(.L_33 - .L_32)
	.align		4
.L_32:
        /*00b0*/ 	.word	index@(.nv.constant0.triton_poi_fused__native_batch_norm_legit_no_training_add_relu_9)
        /*00b4*/ 	.short	0x0210
        /*00b6*/ 	.short	0x003c


	//----- nvinfo : EIATTR_SW_WAR
	.align		4
.L_33:
        /*00b8*/ 	.byte	0x04, 0x36
        /*00ba*/ 	.short	(.L_35 - .L_34)
.L_34:
        /*00bc*/ 	.word	0x00000008
.L_35:


//--------------------- .nv.callgraph             --------------------------
	.section	.nv.callgraph,"",@"SHT_CUDA_CALLGRAPH"
	.align	4
	.sectionentsize	8
	.align		4
        /*0000*/ 	.word	0x00000000
	.align		4
        /*0004*/ 	.word	0xffffffff
	.align		4
        /*0008*/ 	.word	0x00000000
	.align		4
        /*000c*/ 	.word	0xfffffffe
	.align		4
        /*0010*/ 	.word	0x00000000
	.align		4
        /*0014*/ 	.word	0xfffffffd
	.align		4
        /*0018*/ 	.word	0x00000000
	.align		4
        /*001c*/ 	.word	0xfffffffc


//--------------------- .nv.constant4             --------------------------
	.section	.nv.constant4,"a",@progbits
	.align	8
	.align		8
.nv.constant4:
        /*0000*/ 	.dword	_$_str
	.align		8
        /*0008*/ 	.dword	_$_str_$_2


//--------------------- .text.triton_poi_fused__native_batch_norm_legit_no_training_add_relu_9 --------------------------
	.section	.text.triton_poi_fused__native_batch_norm_legit_no_training_add_relu_9,"ax",@progbits
	.align	128
        .global         triton_poi_fused__native_batch_norm_legit_no_training_add_relu_9
        .type           triton_poi_fused__native_batch_norm_legit_no_training_add_relu_9,@function
        .size           triton_poi_fused__native_batch_norm_legit_no_training_add_relu_9,(.L_x_1 - triton_poi_fused__native_batch_norm_legit_no_training_add_relu_9)
        .other          triton_poi_fused__native_batch_norm_legit_no_training_add_relu_9,@"STO_CUDA_ENTRY STV_DEFAULT"
triton_poi_fused__native_batch_norm_legit_no_training_add_relu_9:
.text.triton_poi_fused__native_batch_norm_legit_no_training_add_relu_9:
[----:B------:R-:W-:Y:S01]  /*0000*/  LDC R1, c[0x0][0x28] ;  /* 0x00000a00ff017b82 */ /* 0x000fe20000000800 */
[----:B------:R-:W1:Y:S07]  /*0010*/  S2R R0, SR_TID.X ;  /* 0x0000000000007919 */ /* 0x000e6e0000002100 */
[----:B------:R-:W2:Y:S01]  /*0020*/  LDC.64 R10, c[0x0][0x220] ;  /* 0x00008800ff0a7b82 */ /* 0x000ea20000000a00 */
[----:B------:R-:W-:Y:S01]  /*0030*/  ULDC.64 UR4, c[0x0][0x208] ;  /* 0x0000820000047ab9 */ /* 0x000fe20000000a00 */
[----:B------:R-:W3:Y:S06]  /*0040*/  S2R R5, SR_CTAID.X ;  /* 0x0000000000057919 */ /* 0x000eec0000002500 */
[----:B------:R-:W4:Y:S08]  /*0050*/  LDC.64 R6, c[0x0][0x210] ;  /* 0x00008400ff067b82 */ /* 0x000f300000000a00 */
[----:B------:R-:W5:Y:S08]  /*0060*/  LDC.64 R8, c[0x0][0x218] ;  /* 0x00008600ff087b82 */ /* 0x000f700000000a00 */
[----:B------:R-:W4:Y:S01]  /*0070*/  LDC.64 R12, c[0x0][0x228] ;  /* 0x00008a00ff0c7b82 */ /* 0x000f220000000a00 */
[----:B-1----:R-:W-:-:S07]  /*0080*/  SHF.L.U32 R0, R0, 0x1, RZ ;  /* 0x0000000100007819 */ /* 0x002fce00000006ff */
[----:B------:R-:W1:Y:S01]  /*0090*/  LDC.64 R14, c[0x0][0x230] ;  /* 0x00008c00ff0e7b82 */ /* 0x000e620000000a00 */
[----:B---3--:R-:W-:Y:S02]  /*00a0*/  SHF.R.S32.HI R3, RZ, 0x17, R5 ;  /* 0x00000017ff037819 */ /* 0x008fe40000011405 */
[----:B------:R-:W-:Y:S02]  /*00b0*/  LOP3.LUT R0, R0, 0xfe, RZ, 0xc0, !PT ;  /* 0x000000fe00007812 */ /* 0x000fe400078ec0ff */
[----:B------:R-:W-:Y:S02]  /*00c0*/  SGXT R3, R3, 0x1 ;  /* 0x000000010303781a */ /* 0x000fe40000000200 */
[----:B------:R-:W-:-:S04]  /*00d0*/  LEA R0, R5, R0, 0x8 ;  /* 0x0000000005007211 */ /* 0x000fc800078e40ff */
[----:B------:R-:W-:-:S04]  /*00e0*/  LEA.HI R3, R3, R0, RZ, 0x4 ;  /* 0x0000000003037211 */ /* 0x000fc800078f20ff */
[--C-:B------:R-:W-:Y:S02]  /*00f0*/  SHF.R.S32.HI R2, RZ, 0x4, R3.reuse ;  /* 0x00000004ff027819 */ /* 0x100fe40000011403 */
[----:B------:R-:W-:-:S04]  /*0100*/  SHF.R.S32.HI R3, RZ, 0x1f, R3 ;  /* 0x0000001fff037819 */ /* 0x000fc80000011403 */
[----:B------:R-:W-:-:S04]  /*0110*/  LEA.HI R3, R3, R2, RZ, 0x8 ;  /* 0x0000000203037211 */ /* 0x000fc800078f40ff */
[----:B------:R-:W-:-:S04]  /*0120*/  LOP3.LUT R3, R3, 0xffffff00, RZ, 0xc0, !PT ;  /* 0xffffff0003037812 */ /* 0x000fc800078ec0ff */
[----:B------:R-:W-:Y:S02]  /*0130*/  IADD3 R17, R2, -R3, RZ ;  /* 0x8000000302117210 */ /* 0x000fe40007ffe0ff */
[----:B------:R-:W3:Y:S03]  /*0140*/  LDC.64 R2, c[0x0][0x238] ;  /* 0x00008e00ff027b82 */ /* 0x000ee60000000a00 */
[----:B--2---:R-:W-:-:S05]  /*0150*/  IMAD.WIDE R10, R17, 0x4, R10 ;  /* 0x00000004110a7825 */ /* 0x004fca00078e020a */
[----:B------:R1:W2:Y:S01]  /*0160*/  LDG.E.EL R4, desc[UR4][R10.64] ;  /* 0x000000040a047981 */ /* 0x0002a2000c2e1900 */
[----:B----4-:R-:W-:-:S04]  /*0170*/  IMAD.WIDE R6, R0, 0x4, R6 ;  /* 0x0000000400067825 */ /* 0x010fc800078e0206 */
[C---:B-----5:R-:W-:Y:S02]  /*0180*/  IMAD.WIDE R8, R17.reuse, 0x4, R8 ;  /* 0x0000000411087825 */ /* 0x060fe400078e0208 */
[----:B------:R-:W4:Y:S02]  /*0190*/  LDG.E.64 R6, desc[UR4][R6.64] ;  /* 0x0000000406067981 */ /* 0x000f24000c1e1b00 */
[C---:B0-----:R-:W-:Y:S02]  /*01a0*/  IMAD.WIDE R12, R17.reuse, 0x4, R12 ;  /* 0x00000004110c7825 */ /* 0x041fe400078e020c */
[----:B------:R0:W4:Y:S02]  /*01b0*/  LDG.E.EL R5, desc[UR4][R8.64] ;  /* 0x0000000408057981 */ /* 0x000124000c2e1900 */
[----:B-1----:R-:W-:Y:S02]  /*01c0*/  IMAD.WIDE R10, R17, 0x4, R14 ;  /* 0x00000004110a7825 */ /* 0x002fe400078e020e */
[----:B------:R1:W5:Y:S02]  /*01d0*/  LDG.E.EL R12, desc[UR4][R12.64] ;  /* 0x000000040c0c7981 */ /* 0x000364000c2e1900 */
[----:B---3--:R-:W-:-:S02]  /*01e0*/  IMAD.WIDE R2, R0, 0x4, R2 ;  /* 0x0000000400027825 */ /* 0x008fc400078e0202 */
[----:B------:R-:W5:Y:S01]  /*01f0*/  LDG.E.EL R11, desc[UR4][R10.64] ;  /* 0x000000040a0b7981 */ /* 0x000f62000c2e1900 */
[----:B0-----:R-:W0:Y:S03]  /*0200*/  LDC.64 R8, c[0x0][0x240] ;  /* 0x00009000ff087b82 */ /* 0x001e260000000a00 */
[----:B------:R-:W3:Y:S01]  /*0210*/  LDG.E.64 R2, desc[UR4][R2.64] ;  /* 0x0000000402027981 */ /* 0x000ee2000c1e1b00 */
[----:B-1----:R-:W-:Y:S01]  /*0220*/  HFMA2.MMA R13, -RZ, RZ, 1.625, 0 ;  /* 0x3e800000ff0d7435 */ /* 0x002fe200000001ff */
[----:B0-----:R-:W-:-:S04]  /*0230*/  IMAD.WIDE R8, R0, 0x4, R8 ;  /* 0x0000000400087825 */ /* 0x001fc800078e0208 */
[----:B--2---:R-:W-:-:S04]  /*0240*/  FADD R4, R4, 9.9999997473787516356e-06 ;  /* 0x3727c5ac04047421 */ /* 0x004fc80000000000 */
[----:B------:R-:W0:Y:S02]  /*0250*/  MUFU.SQRT R14, R4 ;  /* 0x00000004000e7308 */ /* 0x000e240000002000 */
[C---:B0-----:R-:W-:Y:S02]  /*0260*/  FSETP.GT.AND P0, PT, R14.reuse, 8.50705917302346158658e+37, PT ;  /* 0x7e8000000e00780b */ /* 0x041fe40003f04000 */
[----:B------:R-:W-:-:S11]  /*0270*/  FSETP.GEU.AND P1, PT, R14, 1.175494350822287508e-38, PT ;  /* 0x008000000e00780b */ /* 0x000fd60003f2e000 */
[----:B------:R-:W-:-:S04]  /*0280*/  @P0 FMUL R14, R14, 0.25 ;  /* 0x3e8000000e0e0820 */ /* 0x000fc80000400000 */
[----:B------:R-:W-:-:S06]  /*0290*/  @!P1 FMUL R14, R14, 16777216 ;  /* 0x4b8000000e0e9820 */ /* 0x000fcc0000400000 */
[----:B------:R-:W0:Y:S01]  /*02a0*/  MUFU.RCP R14, R14 ;  /* 0x0000000e000e7308 */ /* 0x000e220000001000 */
[----:B------:R-:W-:Y:S01]  /*02b0*/  FSEL R13, R13, 1, P0 ;  /* 0x3f8000000d0d7808 */ /* 0x000fe20000000000 */
[----:B----4-:R-:W-:-:S04]  /*02c0*/  FADD R7, R7, -R5 ;  /* 0x8000000507077221 */ /* 0x010fc80000000000 */
[----:B------:R-:W-:Y:S01]  /*02d0*/  @!P1 FMUL R13, R13, 16777216 ;  /* 0x4b8000000d0d9820 */ /* 0x000fe20000400000 */
[----:B------:R-:W-:-:S03]  /*02e0*/  FADD R6, R6, -R5 ;  /* 0x8000000506067221 */ /* 0x000fc60000000000 */
[----:B0-----:R-:W-:-:S04]  /*02f0*/  FMUL R13, R14, R13 ;  /* 0x0000000d0e0d7220 */ /* 0x001fc80000400000 */
[-C--:B------:R-:W-:Y:S01]  /*0300*/  FMUL R7, R7, R13.reuse ;  /* 0x0000000d07077220 */ /* 0x080fe20000400000 */
[----:B------:R-:W-:-:S03]  /*0310*/  FMUL R6, R6, R13 ;  /* 0x0000000d06067220 */ /* 0x000fc60000400000 */
[C-C-:B-----5:R-:W-:Y:S01]  /*0320*/  FFMA R4, R12.reuse, R7, R11.reuse ;  /* 0x000000070c047223 */ /* 0x160fe2000000000b */
[----:B------:R-:W-:-:S04]  /*0330*/  FFMA R11, R12, R6, R11 ;  /* 0x000000060c0b7223 */ /* 0x000fc8000000000b */
[----:B---3--:R-:W-:Y:S01]  /*0340*/  FSETP.GEU.AND P1, PT, R4, -R3, PT ;  /* 0x800000030400720b */ /* 0x008fe20003f2e000 */
[----:B------:R-:W-:Y:S01]  /*0350*/  FADD R4, R3, R4 ;  /* 0x0000000403047221 */ /* 0x000fe20000000000 */
[----:B------:R-:W-:Y:S01]  /*0360*/  FADD R3, R2, R11 ;  /* 0x0000000b02037221 */ /* 0x000fe20000000000 */
[----:B------:R-:W-:-:S03]  /*0370*/  FSETP.GEU.AND P0, PT, R11, -R2, PT ;  /* 0x800000020b00720b */ /* 0x000fc60003f0e000 */
[----:B------:R-:W-:Y:S02]  /*0380*/  FSEL R5, R4, RZ, P1 ;  /* 0x000000ff04057208 */ /* 0x000fe40000800000 */
[----:B------:R-:W-:-:S05]  /*0390*/  FSEL R4, R3, RZ, P0 ;  /* 0x000000ff03047208 */ /* 0x000fca0000000000 */
[----:B------:R-:W-:Y:S01]  /*03a0*/  STG.E.64 desc[UR4][R8.64], R4 ;  /* 0x0000000408007986 */ /* 0x000fe2000c101b04 */
[----:B------:R-:W-:Y:S05]  /*03b0*/  EXIT ;  /* 0x000000000000794d */ /* 0x000fea0003800000 */
.L_x_0:
[----:B------:R-:W-:-:S00]  /*03c0*/  BRA `(.L_x_0) ;  /* 0xfffffffc00fc7947 */ /* 0x000fc0000383ffff */
[----:B------:R-:W-:-:S00]  /*03d0*/  NOP ;  /* 0x0000000000007918 */ /* 0x000fc00000000000 */
        /* <DEDUP_REMOVED lines=10> */
.L_x_1:


//--------------------- .nv.global.init           --------------------------
	.section	.nv.global.init,"aw",@progbits
.nv.global.init:
	.type		_$_str,@object
	.size		_$_str,(_$_str_$_2 - _$_str)
_$_str:
        /*0000*/ 	.byte	0x5f, 0x5f, 0x43, 0x55, 0x44, 0x41, 0x5f, 0x46, 0x54, 0x5a, 0x00
	.type		_$_str_$_2,@object
	.size		_$_str_$_2,(.L_1 - _$_str_$_2)
_$_str_$_2:
        /*000b*/ 	.byte	0x5f, 0x5f, 0x43, 0x55, 0x44, 0x41, 0x5f, 0x50, 0x52, 0x45, 0x43, 0x5f, 0x53, 0x51, 0x52, 0x54
        /*001b*/ 	.byte	0x00
.L_1:


//--------------------- .nv.constant0.triton_poi_fused__native_batch_norm_legit_no_training_add_relu_9 --------------------------
	.section	.nv.constant0.triton_poi_fused__native_batch_norm_legit_no_training_add_relu_9,"a",@progbits
	.sectionflags	@""
	.align	4
.nv.constant0.triton_poi_fused__native_batch_norm_legit_no_training_add_relu_9:
	.zero		588
